//
// Generated by NVIDIA NVVM Compiler
//
// Compiler Build ID: CL-36424714
// Cuda compilation tools, release 13.0, V13.0.88
// Based on NVVM 20.0.0
//

.version 9.0
.target sm_100
.address_size 64

	// .globl	_Z17parallel_traversePiS_PxS0_S_i

.visible .entry _Z17parallel_traversePiS_PxS0_S_i(
	.param .u64 .ptr .align 1 _Z17parallel_traversePiS_PxS0_S_i_param_0,
	.param .u64 .ptr .align 1 _Z17parallel_traversePiS_PxS0_S_i_param_1,
	.param .u64 .ptr .align 1 _Z17parallel_traversePiS_PxS0_S_i_param_2,
	.param .u64 .ptr .align 1 _Z17parallel_traversePiS_PxS0_S_i_param_3,
	.param .u64 .ptr .align 1 _Z17parallel_traversePiS_PxS0_S_i_param_4,
	.param .u32 _Z17parallel_traversePiS_PxS0_S_i_param_5
)
{
	.reg .pred 	%p<5>;
	.reg .b32 	%r<21>;
	.reg .b64 	%rd<45>;

	ld.param.u64 	%rd13, [_Z17parallel_traversePiS_PxS0_S_i_param_0];
	ld.param.u64 	%rd12, [_Z17parallel_traversePiS_PxS0_S_i_param_1];
	ld.param.u64 	%rd14, [_Z17parallel_traversePiS_PxS0_S_i_param_2];
	ld.param.u64 	%rd15, [_Z17parallel_traversePiS_PxS0_S_i_param_3];
	ld.param.u64 	%rd16, [_Z17parallel_traversePiS_PxS0_S_i_param_4];
	ld.param.u32 	%r6, [_Z17parallel_traversePiS_PxS0_S_i_param_5];
	cvta.to.global.u64 	%rd1, %rd16;
	cvta.to.global.u64 	%rd2, %rd15;
	cvta.to.global.u64 	%rd3, %rd13;
	cvta.to.global.u64 	%rd4, %rd14;
	mov.u32 	%r1, %ctaid.x;
	mov.u32 	%r2, %tid.x;
	mul.wide.u32 	%rd17, %r1, 8;
	add.s64 	%rd5, %rd4, %rd17;
	ld.global.u64 	%rd44, [%rd5];
	and.b64  	%rd18, %rd44, 6;
	setp.ne.s64 	%p1, %rd18, 4;
	@%p1 bra 	$L__BB0_7;
	mul.wide.u32 	%rd19, %r2, 8;
	add.s64 	%rd20, %rd4, %rd19;
	ld.global.u64 	%rd21, [%rd20];
	and.b64  	%rd22, %rd21, 4;
	setp.ne.s64 	%p2, %rd22, 0;
	@%p2 bra 	$L__BB0_6;
	mad.lo.s32 	%r7, %r6, %r1, %r2;
	mul.wide.s32 	%rd23, %r7, 4;
	add.s64 	%rd24, %rd3, %rd23;
	ld.global.u32 	%r3, [%rd24];
	cvta.to.global.u64 	%rd25, %rd12;
	add.s64 	%rd26, %rd25, %rd23;
	ld.global.u32 	%r4, [%rd26];
	setp.le.s32 	%p3, %r4, %r3;
	add.s64 	%rd7, %rd2, %rd19;
	@%p3 bra 	$L__BB0_4;
	shr.u64 	%rd28, %rd44, 13;
	cvt.u32.u64 	%r8, %rd28;
	sub.s32 	%r9, %r4, %r3;
	min.s32 	%r10, %r8, %r9;
	shl.b32 	%r11, %r1, 1;
	or.b32  	%r12, %r11, 1;
	mul.wide.s32 	%rd29, %r10, 8192;
	mul.wide.u32 	%rd30, %r12, 4;
	add.s64 	%rd31, %rd29, %rd30;
	or.b64  	%rd32, %rd31, 1;
	st.global.u64 	[%rd7], %rd32;
	ld.global.u32 	%r13, [%rd1];
	add.s32 	%r14, %r13, 1;
	st.global.u32 	[%rd1], %r14;
	ld.global.u64 	%rd44, [%rd5];
$L__BB0_4:
	mad.lo.s32 	%r15, %r6, %r2, %r1;
	mul.wide.s32 	%rd33, %r15, 4;
	add.s64 	%rd34, %rd3, %rd33;
	ld.global.u32 	%r5, [%rd34];
	setp.lt.s32 	%p4, %r5, 1;
	@%p4 bra 	$L__BB0_6;
	shr.u64 	%rd35, %rd44, 13;
	cvt.u32.u64 	%r16, %rd35;
	min.s32 	%r17, %r16, %r5;
	shl.b32 	%r18, %r1, 1;
	mul.wide.s32 	%rd36, %r17, 8192;
	mul.wide.u32 	%rd37, %r18, 4;
	add.s64 	%rd38, %rd36, %rd37;
	or.b64  	%rd39, %rd38, 4;
	st.global.u64 	[%rd7], %rd39;
	ld.global.u32 	%r19, [%rd1];
	add.s32 	%r20, %r19, 1;
	st.global.u32 	[%rd1], %r20;
	ld.global.u64 	%rd44, [%rd5];
$L__BB0_6:
	or.b64  	%rd40, %rd44, 2;
	add.s64 	%rd42, %rd2, %rd17;
	st.global.u64 	[%rd42], %rd40;
$L__BB0_7:
	ret;

}


// ===== COMPILED SASS (sm_100) =====

	.target	sm_100

	.elftype	@"ET_EXEC"


//--------------------- .note.nv.tkinfo           --------------------------
	.section	.note.nv.tkinfo,"",@"SHT_NOTE"
	.sectionflags	@"SHF_NOTE_NV_TKINFO"
	.tkinfo
        /*0018*/ 	.word	0x00000002
        /*0030*/ 	.string	""
        /*0030*/ 	.string	"ptxas"
        /*0030*/ 	.string	"Cuda compilation tools, release 13.0, V13.0.88"
        /*0030*/ 	.string	"Build cuda_13.0.r13.0/compiler.36424714_0"
        /*0030*/ 	.string	"-arch sm_100 -m 64 "



//--------------------- .note.nv.cuinfo           --------------------------
	.section	.note.nv.cuinfo,"",@"SHT_NOTE"
	.sectionflags	@"SHF_NOTE_NV_CUINFO"
        /*0018*/ 	.short	0x0002
        /*001a*/ 	.short	0x0064
        /*001c*/ 	.short	0x0082
	.zero		2


//--------------------- .nv.info                  --------------------------
	.section	.nv.info,"",@"SHT_CUDA_INFO"
	.align	4


	//----- nvinfo : EIATTR_REGCOUNT
	.align		4
        /*0000*/ 	.byte	0x04, 0x2f
        /*0002*/ 	.short	(.L_1 - .L_0)
	.align		4
.L_0:
        /*0004*/ 	.word	index@(_Z17parallel_traversePiS_PxS0_S_i)
        /*0008*/ 	.word	0x0000001a


	//----- nvinfo : EIATTR_FRAME_SIZE
	.align		4
.L_1:
        /*000c*/ 	.byte	0x04, 0x11
        /*000e*/ 	.short	(.L_3 - .L_2)
	.align		4
.L_2:
        /*0010*/ 	.word	index@(_Z17parallel_traversePiS_PxS0_S_i)
        /*0014*/ 	.word	0x00000000


	//----- nvinfo : EIATTR_MIN_STACK_SIZE
	.align		4
.L_3:
        /*0018*/ 	.byte	0x04, 0x12
        /*001a*/ 	.short	(.L_5 - .L_4)
	.align		4
.L_4:
        /*001c*/ 	.word	index@(_Z17parallel_traversePiS_PxS0_S_i)
        /*0020*/ 	.word	0x00000000
.L_5:


//--------------------- .nv.compat                --------------------------
	.section	.nv.compat,"",@"SHT_CUDA_COMPAT_INFO"
	.align	4
        /*0000*/ 	.byte	0x02, 0x09, 0x00, 0x00, 0x02, 0x02, 0x01, 0x00, 0x02, 0x05, 0x05, 0x00, 0x03, 0x07, 0x01, 0x01
        /*0010*/ 	.byte	0x02, 0x03, 0x00, 0x00, 0x02, 0x06, 0x01, 0x00, 0x04, 0x0b, 0x08, 0x00, 0x09, 0x00, 0x00, 0x00
        /*0020*/ 	.byte	0x00, 0x00, 0x00, 0x00


//--------------------- .nv.info._Z17parallel_traversePiS_PxS0_S_i --------------------------
	.section	.nv.info._Z17parallel_traversePiS_PxS0_S_i,"",@"SHT_CUDA_INFO"
	.sectionflags	@""
	.align	4


	//----- nvinfo : EIATTR_CUDA_API_VERSION
	.align		4
        /*0000*/ 	.byte	0x04, 0x37
        /*0002*/ 	.short	(.L_7 - .L_6)
.L_6:
        /*0004*/ 	.word	0x00000082


	//----- nvinfo : EIATTR_KPARAM_INFO
	.align		4
.L_7:
        /*0008*/ 	.byte	0x04, 0x17
        /*000a*/ 	.short	(.L_9 - .L_8)
.L_8:
        /*000c*/ 	.word	0x00000000
        /*0010*/ 	.short	0x0005
        /*0012*/ 	.short	0x0028
        /*0014*/ 	.byte	0x00, 0xf0, 0x11, 0x00


	//----- nvinfo : EIATTR_KPARAM_INFO
	.align		4
.L_9:
        /*0018*/ 	.byte	0x04, 0x17
        /*001a*/ 	.short	(.L_11 - .L_10)
.L_10:
        /*001c*/ 	.word	0x00000000
        /*0020*/ 	.short	0x0004
        /*0022*/ 	.short	0x0020
        /*0024*/ 	.byte	0x00, 0xf5, 0x21, 0x00


	//----- nvinfo : EIATTR_KPARAM_INFO
	.align		4
.L_11:
        /*0028*/ 	.byte	0x04, 0x17
        /*002a*/ 	.short	(.L_13 - .L_12)
.L_12:
        /*002c*/ 	.word	0x00000000
        /*0030*/ 	.short	0x0003
        /*0032*/ 	.short	0x0018
        /*0034*/ 	.byte	0x00, 0xf5, 0x21, 0x00


	//----- nvinfo : EIATTR_KPARAM_INFO
	.align		4
.L_13:
        /*0038*/ 	.byte	0x04, 0x17
        /*003a*/ 	.short	(.L_15 - .L_14)
.L_14:
        /*003c*/ 	.word	0x00000000
        /*0040*/ 	.short	0x0002
        /*0042*/ 	.short	0x0010
        /*0044*/ 	.byte	0x00, 0xf5, 0x21, 0x00


	//----- nvinfo : EIATTR_KPARAM_INFO
	.align		4
.L_15:
        /*0048*/ 	.byte	0x04, 0x17
        /*004a*/ 	.short	(.L_17 - .L_16)
.L_16:
        /*004c*/ 	.word	0x00000000
        /*0050*/ 	.short	0x0001
        /*0052*/ 	.short	0x0008
        /*0054*/ 	.byte	0x00, 0xf5, 0x21, 0x00


	//----- nvinfo : EIATTR_KPARAM_INFO
	.align		4
.L_17:
        /*0058*/ 	.byte	0x04, 0x17
        /*005a*/ 	.short	(.L_19 - .L_18)
.L_18:
        /*005c*/ 	.word	0x00000000
        /*0060*/ 	.short	0x0000
        /*0062*/ 	.short	0x0000
        /*0064*/ 	.byte	0x00, 0xf5, 0x21, 0x00


	//----- nvinfo : EIATTR_SPARSE_MMA_MASK
	.align		4
.L_19:
        /*0068*/ 	.byte	0x03, 0x50
        /*006a*/ 	.short	0x0000


	//----- nvinfo : EIATTR_MAXREG_COUNT
	.align		4
        /*006c*/ 	.byte	0x03, 0x1b
        /*006e*/ 	.short	0x00ff


	//----- nvinfo : EIATTR_MERCURY_ISA_VERSION
	.align		4
        /*0070*/ 	.byte	0x03, 0x5f
        /*0072*/ 	.short	0x0101


	//----- nvinfo : EIATTR_VRC_CTA_INIT_COUNT
	.align		4
        /*0074*/ 	.byte	0x02, 0x4a
	.zero		1
	.zero		1


	//----- nvinfo : EIATTR_EXIT_INSTR_OFFSETS
	.align		4
        /*0078*/ 	.byte	0x04, 0x1c
        /*007a*/ 	.short	(.L_21 - .L_20)


	//   ....[0]....
.L_20:
        /*007c*/ 	.word	0x00000090


	//   ....[1]....
        /*0080*/ 	.word	0x000003c0


	//----- nvinfo : EIATTR_CRS_STACK_SIZE
	.align		4
.L_21:
        /*0084*/ 	.byte	0x04, 0x1e
        /*0086*/ 	.short	(.L_23 - .L_22)
.L_22:
        /*0088*/ 	.word	0x00000000


	//----- nvinfo : EIATTR_CBANK_PARAM_SIZE
	.align		4
.L_23:
        /*008c*/ 	.byte	0x03, 0x19
        /*008e*/ 	.short	0x002c


	//----- nvinfo : EIATTR_PARAM_CBANK
	.align		4
        /*0090*/ 	.byte	0x04, 0x0a
        /*0092*/ 	.short	(.L_25 - .L_24)
	.align		4
.L_24:
        /*0094*/ 	.word	index@(.nv.constant0._Z17parallel_traversePiS_PxS0_S_i)
        /*0098*/ 	.short	0x0380
        /*009a*/ 	.short	0x002c


	//----- nvinfo : EIATTR_SW_WAR
	.align		4
.L_25:
        /*009c*/ 	.byte	0x04, 0x36
        /*009e*/ 	.short	(.L_27 - .L_26)
.L_26:
        /*00a0*/ 	.word	0x00000008
.L_27:


//--------------------- .nv.callgraph             --------------------------
	.section	.nv.callgraph,"",@"SHT_CUDA_CALLGRAPH"
	.align	4
	.sectionentsize	8
	.align		4
        /*0000*/ 	.word	0x00000000
	.align		4
        /*0004*/ 	.word	0xffffffff
	.align		4
        /*0008*/ 	.word	0x00000000
	.align		4
        /*000c*/ 	.word	0xfffffffe
	.align		4
        /*0010*/ 	.word	0x00000000
	.align		4
        /*0014*/ 	.word	0xfffffffd
	.align		4
        /*0018*/ 	.word	0x00000000
	.align		4
        /*001c*/ 	.word	0xfffffffc


//--------------------- .text._Z17parallel_traversePiS_PxS0_S_i --------------------------
	.section	.text._Z17parallel_traversePiS_PxS0_S_i,"ax",@progbits
	.align	128
        .global         _Z17parallel_traversePiS_PxS0_S_i
        .type           _Z17parallel_traversePiS_PxS0_S_i,@function
        .size           _Z17parallel_traversePiS_PxS0_S_i,(.L_x_3 - _Z17parallel_traversePiS_PxS0_S_i)
        .other          _Z17parallel_traversePiS_PxS0_S_i,@"STO_CUDA_ENTRY STV_DEFAULT"
_Z17parallel_traversePiS_PxS0_S_i:
.text._Z17parallel_traversePiS_PxS0_S_i:
[----:B------:R-:W-:Y:S01]  /*0000*/  LDC R1, c[0x0][0x37c] ;  /* 0x0000df00ff017b82 */ /* 0x000fe20000000800 */
[----:B------:R-:W0:Y:S07]  /*0010*/  S2R R0, SR_CTAID.X ;  /* 0x0000000000007919 */ /* 0x000e2e0000002500 */
[----:B------:R-:W0:Y:S01]  /*0020*/  LDC.64 R8, c[0x0][0x390] ;  /* 0x0000e400ff087b82 */ /* 0x000e220000000a00 */
[----:B------:R-:W1:Y:S01]  /*0030*/  LDCU.64 UR4, c[0x0][0x358] ;  /* 0x00006b00ff0477ac */ /* 0x000e620008000a00 */
[----:B0-----:R-:W-:-:S05]  /*0040*/  IMAD.WIDE.U32 R2, R0, 0x8, R8 ;  /* 0x0000000800027825 */ /* 0x001fca00078e0008 */
[----:B-1----:R-:W2:Y:S02]  /*0050*/  LDG.E.64 R6, desc[UR4][R2.64] ;  /* 0x0000000402067981 */ /* 0x002ea4000c1e1b00 */
[----:B--2---:R-:W-:-:S04]  /*0060*/  LOP3.LUT R4, R6, 0x6, RZ, 0xc0, !PT ;  /* 0x0000000606047812 */ /* 0x004fc800078ec0ff */
[----:B------:R-:W-:-:S04]  /*0070*/  ISETP.NE.U32.AND P0, PT, R4, 0x4, PT ;  /* 0x000000040400780c */ /* 0x000fc80003f05070 */
[----:B------:R-:W-:-:S13]  /*0080*/  ISETP.NE.AND.EX P0, PT, RZ, RZ, PT, P0 ;  /* 0x000000ffff00720c */ /* 0x000fda0003f05300 */
[----:B------:R-:W-:Y:S05]  /*0090*/  @P0 EXIT ;  /* 0x000000000000094d */ /* 0x000fea0003800000 */
[----:B------:R-:W0:Y:S01]  /*00a0*/  S2R R11, SR_TID.X ;  /* 0x00000000000b7919 */ /* 0x000e220000002100 */
[----:B------:R-:W1:Y:S01]  /*00b0*/  LDC.64 R4, c[0x0][0x398] ;  /* 0x0000e600ff047b82 */ /* 0x000e620000000a00 */
[----:B0-----:R-:W-:-:S06]  /*00c0*/  IMAD.WIDE.U32 R8, R11, 0x8, R8 ;  /* 0x000000080b087825 */ /* 0x001fcc00078e0008 */
[----:B------:R-:W2:Y:S01]  /*00d0*/  LDG.E R8, desc[UR4][R8.64] ;  /* 0x0000000408087981 */ /* 0x000ea2000c1e1900 */
[----:B------:R-:W-:Y:S01]  /*00e0*/  BSSY.RECONVERGENT B0, `(.L_x_0) ;  /* 0x000002a000007945 */ /* 0x000fe20003800200 */
[----:B--2---:R-:W-:-:S13]  /*00f0*/  LOP3.LUT P0, RZ, R8, 0x4, RZ, 0xc0, !PT ;  /* 0x0000000408ff7812 */ /* 0x004fda000780c0ff */
[----:B-1----:R-:W-:Y:S05]  /*0100*/  @P0 BRA `(.L_x_1) ;  /* 0x00000000009c0947 */ /* 0x002fea0003800000 */
[----:B------:R-:W0:Y:S01]  /*0110*/  LDC.64 R12, c[0x0][0x380] ;  /* 0x0000e000ff0c7b82 */ /* 0x000e220000000a00 */
[----:B------:R-:W1:Y:S07]  /*0120*/  LDCU UR6, c[0x0][0x3a8] ;  /* 0x00007500ff0677ac */ /* 0x000e6e0008000800 */
[----:B------:R-:W2:Y:S01]  /*0130*/  LDC.64 R18, c[0x0][0x388] ;  /* 0x0000e200ff127b82 */ /* 0x000ea20000000a00 */
[----:B-1----:R-:W-:-:S04]  /*0140*/  IMAD R9, R0, UR6, R11 ;  /* 0x0000000600097c24 */ /* 0x002fc8000f8e020b */
[----:B0-----:R-:W-:-:S06]  /*0150*/  IMAD.WIDE R16, R9, 0x4, R12 ;  /* 0x0000000409107825 */ /* 0x001fcc00078e020c */
[----:B------:R-:W3:Y:S01]  /*0160*/  LDG.E R16, desc[UR4][R16.64] ;  /* 0x0000000410107981 */ /* 0x000ee2000c1e1900 */
[----:B--2---:R-:W-:Y:S02]  /*0170*/  IMAD.WIDE R18, R9, 0x4, R18 ;  /* 0x0000000409127825 */ /* 0x004fe400078e0212 */
[----:B------:R-:W0:Y:S04]  /*0180*/  LDC.64 R8, c[0x0][0x398] ;  /* 0x0000e600ff087b82 */ /* 0x000e280000000a00 */
[----:B------:R-:W3:Y:S01]  /*0190*/  LDG.E R19, desc[UR4][R18.64] ;  /* 0x0000000412137981 */ /* 0x000ee2000c1e1900 */
[----:B0-----:R-:W-:Y:S01]  /*01a0*/  IMAD.WIDE.U32 R8, R11, 0x8, R8 ;  /* 0x000000080b087825 */ /* 0x001fe200078e0008 */
[----:B---3--:R-:W-:-:S13]  /*01b0*/  ISETP.GT.AND P0, PT, R19, R16, PT ;  /* 0x000000101300720c */ /* 0x008fda0003f04270 */
[----:B------:R-:W0:Y:S01]  /*01c0*/  @P0 LDC.64 R14, c[0x0][0x3a0] ;  /* 0x0000e800ff0e0b82 */ /* 0x000e220000000a00 */
[----:B------:R-:W-:Y:S02]  /*01d0*/  @P0 LEA R20, R0, 0x1, 0x1 ;  /* 0x0000000100140811 */ /* 0x000fe400078e08ff */
[----:B------:R-:W-:-:S03]  /*01e0*/  @P0 SHF.R.U64 R23, R6, 0xd, R7 ;  /* 0x0000000d06170819 */ /* 0x000fc60000001207 */
[----:B------:R-:W-:Y:S01]  /*01f0*/  @P0 IMAD.WIDE.U32 R20, R20, 0x4, RZ ;  /* 0x0000000414140825 */ /* 0x000fe200078e00ff */
[----:B------:R-:W-:-:S05]  /*0200*/  @P0 VIADDMNMX R23, R19, -R16, R23, PT ;  /* 0x8000001013170246 */ /* 0x000fca0003800117 */
[----:B------:R-:W-:-:S03]  /*0210*/  @P0 IMAD.WIDE R20, R23, 0x2000, R20 ;  /* 0x0000200017140825 */ /* 0x000fc600078e0214 */
[----:B------:R-:W-:-:S05]  /*0220*/  @P0 LOP3.LUT R20, R20, 0x1, RZ, 0xfc, !PT ;  /* 0x0000000114140812 */ /* 0x000fca00078efcff */
[----:B------:R1:W-:Y:S04]  /*0230*/  @P0 STG.E.64 desc[UR4][R8.64], R20 ;  /* 0x0000001408000986 */ /* 0x0003e8000c101b04 */
[----:B0-----:R-:W2:Y:S01]  /*0240*/  @P0 LDG.E R10, desc[UR4][R14.64] ;  /* 0x000000040e0a0981 */ /* 0x001ea2000c1e1900 */
[----:B------:R-:W-:-:S04]  /*0250*/  IMAD R11, R11, UR6, R0 ;  /* 0x000000060b0b7c24 */ /* 0x000fc8000f8e0200 */
[----:B------:R-:W-:-:S04]  /*0260*/  IMAD.WIDE R12, R11, 0x4, R12 ;  /* 0x000000040b0c7825 */ /* 0x000fc800078e020c */
[----:B--2---:R-:W-:-:S05]  /*0270*/  @P0 VIADD R19, R10, 0x1 ;  /* 0x000000010a130836 */ /* 0x004fca0000000000 */
[----:B------:R0:W-:Y:S04]  /*0280*/  @P0 STG.E desc[UR4][R14.64], R19 ;  /* 0x000000130e000986 */ /* 0x0001e8000c101904 */
[----:B------:R-:W2:Y:S04]  /*0290*/  LDG.E R12, desc[UR4][R12.64] ;  /* 0x000000040c0c7981 */ /* 0x000ea8000c1e1900 */
[----:B------:R-:W1:Y:S01]  /*02a0*/  @P0 LDG.E.64 R6, desc[UR4][R2.64] ;  /* 0x0000000402060981 */ /* 0x000e62000c1e1b00 */
[----:B--2---:R-:W-:-:S13]  /*02b0*/  ISETP.GE.AND P0, PT, R12, 0x1, PT ;  /* 0x000000010c00780c */ /* 0x004fda0003f06270 */
[----:B------:R-:W2:Y:S01]  /*02c0*/  @P0 LDC.64 R10, c[0x0][0x3a0] ;  /* 0x0000e800ff0a0b82 */ /* 0x000ea20000000a00 */
[----:B------:R-:W-:Y:S02]  /*02d0*/  @P0 SHF.L.U32 R16, R0, 0x1, RZ ;  /* 0x0000000100100819 */ /* 0x000fe400000006ff */
[----:B-1----:R-:W-:-:S03]  /*02e0*/  @P0 SHF.R.U64 R21, R6, 0xd, R7 ;  /* 0x0000000d06150819 */ /* 0x002fc60000001207 */
[----:B------:R-:W-:Y:S01]  /*02f0*/  @P0 IMAD.WIDE.U32 R16, R16, 0x4, RZ ;  /* 0x0000000410100825 */ /* 0x000fe200078e00ff */
[----:B------:R-:W-:-:S05]  /*0300*/  @P0 VIMNMX R21, PT, PT, R12, R21, PT ;  /* 0x000000150c150248 */ /* 0x000fca0003fe0100 */
[----:B------:R-:W-:-:S03]  /*0310*/  @P0 IMAD.WIDE R16, R21, 0x2000, R16 ;  /* 0x0000200015100825 */ /* 0x000fc600078e0210 */
[----:B------:R-:W-:-:S05]  /*0320*/  @P0 LOP3.LUT R16, R16, 0x4, RZ, 0xfc, !PT ;  /* 0x0000000410100812 */ /* 0x000fca00078efcff */
[----:B------:R0:W-:Y:S04]  /*0330*/  @P0 STG.E.64 desc[UR4][R8.64], R16 ;  /* 0x0000001008000986 */ /* 0x0001e8000c101b04 */
[----:B--2---:R-:W2:Y:S02]  /*0340*/  @P0 LDG.E R12, desc[UR4][R10.64] ;  /* 0x000000040a0c0981 */ /* 0x004ea4000c1e1900 */
[----:B--2---:R-:W-:-:S05]  /*0350*/  @P0 VIADD R13, R12, 0x1 ;  /* 0x000000010c0d0836 */ /* 0x004fca0000000000 */
[----:B------:R0:W-:Y:S04]  /*0360*/  @P0 STG.E desc[UR4][R10.64], R13 ;  /* 0x0000000d0a000986 */ /* 0x0001e8000c101904 */
[----:B------:R0:W5:Y:S02]  /*0370*/  @P0 LDG.E.64 R6, desc[UR4][R2.64] ;  /* 0x0000000402060981 */ /* 0x000164000c1e1b00 */
.L_x_1:
[----:B------:R-:W-:Y:S05]  /*0380*/  BSYNC.RECONVERGENT B0 ;  /* 0x0000000000007941 */ /* 0x000fea0003800200 */
.L_x_0:
[----:B-----5:R-:W-:Y:S01]  /*0390*/  LOP3.LUT R6, R6, 0x2, RZ, 0xfc, !PT ;  /* 0x0000000206067812 */ /* 0x020fe200078efcff */
[----:B------:R-:W-:-:S05]  /*03a0*/  IMAD.WIDE.U32 R4, R0, 0x8, R4 ;  /* 0x0000000800047825 */ /* 0x000fca00078e0004 */
[----:B------:R-:W-:Y:S01]  /*03b0*/  STG.E.64 desc[UR4][R4.64], R6 ;  /* 0x0000000604007986 */ /* 0x000fe2000c101b04 */
[----:B------:R-:W-:Y:S05]  /*03c0*/  EXIT ;  /* 0x000000000000794d */ /* 0x000fea0003800000 */
.L_x_2:
[----:B------:R-:W-:-:S00]  /*03d0*/  BRA `(.L_x_2) ;  /* 0xfffffffc00fc7947 */ /* 0x000fc0000383ffff */
[----:B------:R-:W-:-:S00]  /*03e0*/  NOP ;  /* 0x0000000000007918 */ /* 0x000fc00000000000 */
        /* <DEDUP_REMOVED lines=9> */
.L_x_3:


//--------------------- .nv.shared.reserved.0     --------------------------
	.section	.nv.shared.reserved.0,"aw",@nobits
	.weak		__nv_reservedSMEM_offset_0_alias
	.size		__nv_reservedSMEM_offset_0_alias, 0, 64
	.other		__nv_reservedSMEM_offset_0_alias,@"STO_CUDA_RESERVED_SHARED STV_DEFAULT"
__nv_reservedSMEM_offset_0_alias:
	.zero		0
	.zero		64


//--------------------- .nv.constant0._Z17parallel_traversePiS_PxS0_S_i --------------------------
	.section	.nv.constant0._Z17parallel_traversePiS_PxS0_S_i,"a",@progbits
	.sectionflags	@""
	.align	4
.nv.constant0._Z17parallel_traversePiS_PxS0_S_i:
	.zero		940


//--------------------- SYMBOLS --------------------------

	.type		.nv.reservedSmem.offset0,@object
	.size		.nv.reservedSmem.offset0,0x4
